//
// Generated by NVIDIA NVVM Compiler
//
// Compiler Build ID: CL-36424714
// Cuda compilation tools, release 13.0, V13.0.88
// Based on NVVM 20.0.0
//

.version 9.0
.target sm_100
.address_size 64

	// .globl	_Z6changePcS_i

.visible .entry _Z6changePcS_i(
	.param .u64 .ptr .align 1 _Z6changePcS_i_param_0,
	.param .u64 .ptr .align 1 _Z6changePcS_i_param_1,
	.param .u32 _Z6changePcS_i_param_2
)
{
	.reg .pred 	%p<6>;
	.reg .b16 	%rs<6>;
	.reg .b32 	%r<33>;
	.reg .b64 	%rd<19>;

	ld.param.u64 	%rd10, [_Z6changePcS_i_param_0];
	ld.param.u64 	%rd11, [_Z6changePcS_i_param_1];
	ld.param.u32 	%r18, [_Z6changePcS_i_param_2];
	cvta.to.global.u64 	%rd1, %rd11;
	cvta.to.global.u64 	%rd2, %rd10;
	mov.u32 	%r1, %tid.x;
	mul.lo.s32 	%r19, %r18, %r1;
	add.s32 	%r20, %r1, -1;
	mul.lo.s32 	%r21, %r20, %r1;
	shr.u32 	%r22, %r21, 31;
	add.s32 	%r23, %r21, %r22;
	shr.s32 	%r24, %r23, 1;
	sub.s32 	%r30, %r19, %r24;
	sub.s32 	%r3, %r18, %r1;
	setp.lt.s32 	%p1, %r3, 1;
	@%p1 bra 	$L__BB0_7;
	and.b32  	%r4, %r3, 3;
	sub.s32 	%r26, %r1, %r18;
	setp.gt.u32 	%p2, %r26, -4;
	mov.b32 	%r29, 0;
	@%p2 bra 	$L__BB0_4;
	and.b32  	%r29, %r3, 2147483644;
	neg.s32 	%r27, %r29;
	add.s64 	%rd3, %rd1, 1;
	add.s64 	%rd17, %rd2, 3;
$L__BB0_3:
	cvt.s64.s32 	%rd12, %r30;
	add.s64 	%rd13, %rd3, %rd12;
	ld.global.u8 	%rs1, [%rd17+-3];
	st.global.u8 	[%rd13+-1], %rs1;
	ld.global.u8 	%rs2, [%rd17+-2];
	st.global.u8 	[%rd13], %rs2;
	ld.global.u8 	%rs3, [%rd17+-1];
	st.global.u8 	[%rd13+1], %rs3;
	ld.global.u8 	%rs4, [%rd17];
	st.global.u8 	[%rd13+2], %rs4;
	add.s32 	%r30, %r30, 4;
	add.s32 	%r27, %r27, 4;
	add.s64 	%rd17, %rd17, 4;
	setp.ne.s32 	%p3, %r27, 0;
	@%p3 bra 	$L__BB0_3;
$L__BB0_4:
	setp.eq.s32 	%p4, %r4, 0;
	@%p4 bra 	$L__BB0_7;
	cvt.u64.u32 	%rd14, %r29;
	add.s64 	%rd18, %rd2, %rd14;
	neg.s32 	%r31, %r4;
$L__BB0_6:
	.pragma "nounroll";
	cvt.s64.s32 	%rd15, %r30;
	add.s64 	%rd16, %rd1, %rd15;
	ld.global.u8 	%rs5, [%rd18];
	st.global.u8 	[%rd16], %rs5;
	add.s32 	%r30, %r30, 1;
	add.s64 	%rd18, %rd18, 1;
	add.s32 	%r31, %r31, 1;
	setp.ne.s32 	%p5, %r31, 0;
	@%p5 bra 	$L__BB0_6;
$L__BB0_7:
	ret;

}


// ===== COMPILED SASS (sm_100) =====

	.target	sm_100

	.elftype	@"ET_EXEC"


//--------------------- .note.nv.tkinfo           --------------------------
	.section	.note.nv.tkinfo,"",@"SHT_NOTE"
	.sectionflags	@"SHF_NOTE_NV_TKINFO"
	.tkinfo
        /*0018*/ 	.word	0x00000002
        /*0030*/ 	.string	""
        /*0030*/ 	.string	"ptxas"
        /*0030*/ 	.string	"Cuda compilation tools, release 13.0, V13.0.88"
        /*0030*/ 	.string	"Build cuda_13.0.r13.0/compiler.36424714_0"
        /*0030*/ 	.string	"-arch sm_100 -m 64 "



//--------------------- .note.nv.cuinfo           --------------------------
	.section	.note.nv.cuinfo,"",@"SHT_NOTE"
	.sectionflags	@"SHF_NOTE_NV_CUINFO"
        /*0018*/ 	.short	0x0002
        /*001a*/ 	.short	0x0064
        /*001c*/ 	.short	0x0082
	.zero		2


//--------------------- .nv.info                  --------------------------
	.section	.nv.info,"",@"SHT_CUDA_INFO"
	.align	4


	//----- nvinfo : EIATTR_REGCOUNT
	.align		4
        /*0000*/ 	.byte	0x04, 0x2f
        /*0002*/ 	.short	(.L_1 - .L_0)
	.align		4
.L_0:
        /*0004*/ 	.word	index@(_Z6changePcS_i)
        /*0008*/ 	.word	0x00000014


	//----- nvinfo : EIATTR_FRAME_SIZE
	.align		4
.L_1:
        /*000c*/ 	.byte	0x04, 0x11
        /*000e*/ 	.short	(.L_3 - .L_2)
	.align		4
.L_2:
        /*0010*/ 	.word	index@(_Z6changePcS_i)
        /*0014*/ 	.word	0x00000000


	//----- nvinfo : EIATTR_MIN_STACK_SIZE
	.align		4
.L_3:
        /*0018*/ 	.byte	0x04, 0x12
        /*001a*/ 	.short	(.L_5 - .L_4)
	.align		4
.L_4:
        /*001c*/ 	.word	index@(_Z6changePcS_i)
        /*0020*/ 	.word	0x00000000
.L_5:


//--------------------- .nv.compat                --------------------------
	.section	.nv.compat,"",@"SHT_CUDA_COMPAT_INFO"
	.align	4
        /*0000*/ 	.byte	0x02, 0x09, 0x00, 0x00, 0x02, 0x02, 0x01, 0x00, 0x02, 0x05, 0x05, 0x00, 0x03, 0x07, 0x01, 0x01
        /*0010*/ 	.byte	0x02, 0x03, 0x00, 0x00, 0x02, 0x06, 0x01, 0x00, 0x04, 0x0b, 0x08, 0x00, 0x09, 0x00, 0x00, 0x00
        /*0020*/ 	.byte	0x00, 0x00, 0x00, 0x00


//--------------------- .nv.info._Z6changePcS_i   --------------------------
	.section	.nv.info._Z6changePcS_i,"",@"SHT_CUDA_INFO"
	.sectionflags	@""
	.align	4


	//----- nvinfo : EIATTR_CUDA_API_VERSION
	.align		4
        /*0000*/ 	.byte	0x04, 0x37
        /*0002*/ 	.short	(.L_7 - .L_6)
.L_6:
        /*0004*/ 	.word	0x00000082


	//----- nvinfo : EIATTR_KPARAM_INFO
	.align		4
.L_7:
        /*0008*/ 	.byte	0x04, 0x17
        /*000a*/ 	.short	(.L_9 - .L_8)
.L_8:
        /*000c*/ 	.word	0x00000000
        /*0010*/ 	.short	0x0002
        /*0012*/ 	.short	0x0010
        /*0014*/ 	.byte	0x00, 0xf0, 0x11, 0x00


	//----- nvinfo : EIATTR_KPARAM_INFO
	.align		4
.L_9:
        /*0018*/ 	.byte	0x04, 0x17
        /*001a*/ 	.short	(.L_11 - .L_10)
.L_10:
        /*001c*/ 	.word	0x00000000
        /*0020*/ 	.short	0x0001
        /*0022*/ 	.short	0x0008
        /*0024*/ 	.byte	0x00, 0xf5, 0x21, 0x00


	//----- nvinfo : EIATTR_KPARAM_INFO
	.align		4
.L_11:
        /*0028*/ 	.byte	0x04, 0x17
        /*002a*/ 	.short	(.L_13 - .L_12)
.L_12:
        /*002c*/ 	.word	0x00000000
        /*0030*/ 	.short	0x0000
        /*0032*/ 	.short	0x0000
        /*0034*/ 	.byte	0x00, 0xf5, 0x21, 0x00


	//----- nvinfo : EIATTR_SPARSE_MMA_MASK
	.align		4
.L_13:
        /*0038*/ 	.byte	0x03, 0x50
        /*003a*/ 	.short	0x0000


	//----- nvinfo : EIATTR_MAXREG_COUNT
	.align		4
        /*003c*/ 	.byte	0x03, 0x1b
        /*003e*/ 	.short	0x00ff


	//----- nvinfo : EIATTR_MERCURY_ISA_VERSION
	.align		4
        /*0040*/ 	.byte	0x03, 0x5f
        /*0042*/ 	.short	0x0101


	//----- nvinfo : EIATTR_VRC_CTA_INIT_COUNT
	.align		4
        /*0044*/ 	.byte	0x02, 0x4a
	.zero		1
	.zero		1


	//----- nvinfo : EIATTR_EXIT_INSTR_OFFSETS
	.align		4
        /*0048*/ 	.byte	0x04, 0x1c
        /*004a*/ 	.short	(.L_15 - .L_14)


	//   ....[0]....
.L_14:
        /*004c*/ 	.word	0x00000080


	//   ....[1]....
        /*0050*/ 	.word	0x000002e0


	//   ....[2]....
        /*0054*/ 	.word	0x00000400


	//----- nvinfo : EIATTR_CRS_STACK_SIZE
	.align		4
.L_15:
        /*0058*/ 	.byte	0x04, 0x1e
        /*005a*/ 	.short	(.L_17 - .L_16)
.L_16:
        /*005c*/ 	.word	0x00000000


	//----- nvinfo : EIATTR_CBANK_PARAM_SIZE
	.align		4
.L_17:
        /*0060*/ 	.byte	0x03, 0x19
        /*0062*/ 	.short	0x0014


	//----- nvinfo : EIATTR_PARAM_CBANK
	.align		4
        /*0064*/ 	.byte	0x04, 0x0a
        /*0066*/ 	.short	(.L_19 - .L_18)
	.align		4
.L_18:
        /*0068*/ 	.word	index@(.nv.constant0._Z6changePcS_i)
        /*006c*/ 	.short	0x0380
        /*006e*/ 	.short	0x0014


	//----- nvinfo : EIATTR_SW_WAR
	.align		4
.L_19:
        /*0070*/ 	.byte	0x04, 0x36
        /*0072*/ 	.short	(.L_21 - .L_20)
.L_20:
        /*0074*/ 	.word	0x00000008
.L_21:


//--------------------- .nv.callgraph             --------------------------
	.section	.nv.callgraph,"",@"SHT_CUDA_CALLGRAPH"
	.align	4
	.sectionentsize	8
	.align		4
        /*0000*/ 	.word	0x00000000
	.align		4
        /*0004*/ 	.word	0xffffffff
	.align		4
        /*0008*/ 	.word	0x00000000
	.align		4
        /*000c*/ 	.word	0xfffffffe
	.align		4
        /*0010*/ 	.word	0x00000000
	.align		4
        /*0014*/ 	.word	0xfffffffd
	.align		4
        /*0018*/ 	.word	0x00000000
	.align		4
        /*001c*/ 	.word	0xfffffffc


//--------------------- .text._Z6changePcS_i      --------------------------
	.section	.text._Z6changePcS_i,"ax",@progbits
	.align	128
        .global         _Z6changePcS_i
        .type           _Z6changePcS_i,@function
        .size           _Z6changePcS_i,(.L_x_5 - _Z6changePcS_i)
        .other          _Z6changePcS_i,@"STO_CUDA_ENTRY STV_DEFAULT"
_Z6changePcS_i:
.text._Z6changePcS_i:
[----:B------:R-:W-:Y:S01]  /*0000*/  LDC R1, c[0x0][0x37c] ;  /* 0x0000df00ff017b82 */ /* 0x000fe20000000800 */
[----:B------:R-:W0:Y:S01]  /*0010*/  S2R R3, SR_TID.X ;  /* 0x0000000000037919 */ /* 0x000e220000002100 */
[----:B------:R-:W0:Y:S02]  /*0020*/  LDCU UR4, c[0x0][0x390] ;  /* 0x00007200ff0477ac */ /* 0x000e240008000800 */
[C---:B0-----:R-:W-:Y:S01]  /*0030*/  IADD3 R2, PT, PT, -R3.reuse, UR4, RZ ;  /* 0x0000000403027c10 */ /* 0x041fe2000fffe1ff */
[----:B------:R-:W-:-:S03]  /*0040*/  VIADD R0, R3, 0xffffffff ;  /* 0xffffffff03007836 */ /* 0x000fc60000000000 */
[----:B------:R-:W-:Y:S01]  /*0050*/  ISETP.GE.AND P0, PT, R2, 0x1, PT ;  /* 0x000000010200780c */ /* 0x000fe20003f06270 */
[----:B------:R-:W-:-:S05]  /*0060*/  IMAD R0, R0, R3, RZ ;  /* 0x0000000300007224 */ /* 0x000fca00078e02ff */
[----:B------:R-:W-:-:S07]  /*0070*/  LEA.HI R0, R0, R0, RZ, 0x1 ;  /* 0x0000000000007211 */ /* 0x000fce00078f08ff */
[----:B------:R-:W-:Y:S05]  /*0080*/  @!P0 EXIT ;  /* 0x000000000000894d */ /* 0x000fea0003800000 */
[C---:B------:R-:W-:Y:S01]  /*0090*/  VIADD R4, R3.reuse, -UR4 ;  /* 0x8000000403047c36 */ /* 0x040fe20008000000 */
[----:B------:R-:W-:Y:S01]  /*00a0*/  SHF.R.S32.HI R0, RZ, 0x1, R0 ;  /* 0x00000001ff007819 */ /* 0x000fe20000011400 */
[----:B------:R-:W0:Y:S01]  /*00b0*/  LDCU.64 UR6, c[0x0][0x358] ;  /* 0x00006b00ff0677ac */ /* 0x000e220008000a00 */
[----:B------:R-:W-:Y:S01]  /*00c0*/  LOP3.LUT R6, R2, 0x3, RZ, 0xc0, !PT ;  /* 0x0000000302067812 */ /* 0x000fe200078ec0ff */
[----:B------:R-:W-:Y:S01]  /*00d0*/  BSSY.RECONVERGENT B0, `(.L_x_0) ;  /* 0x0000020000007945 */ /* 0x000fe20003800200 */
[----:B------:R-:W-:Y:S01]  /*00e0*/  ISETP.GT.U32.AND P1, PT, R4, -0x4, PT ;  /* 0xfffffffc0400780c */ /* 0x000fe20003f24070 */
[----:B------:R-:W1:Y:S01]  /*00f0*/  LDCU.64 UR8, c[0x0][0x388] ;  /* 0x00007100ff0877ac */ /* 0x000e620008000a00 */
[----:B------:R-:W-:Y:S01]  /*0100*/  ISETP.NE.AND P0, PT, R6, RZ, PT ;  /* 0x000000ff0600720c */ /* 0x000fe20003f05270 */
[----:B------:R-:W-:Y:S02]  /*0110*/  IMAD R0, R3, UR4, -R0 ;  /* 0x0000000403007c24 */ /* 0x000fe4000f8e0a00 */
[----:B------:R-:W-:-:S08]  /*0120*/  IMAD.MOV.U32 R7, RZ, RZ, RZ ;  /* 0x000000ffff077224 */ /* 0x000fd000078e00ff */
[----:B------:R-:W-:Y:S05]  /*0130*/  @P1 BRA `(.L_x_1) ;  /* 0x0000000000641947 */ /* 0x000fea0003800000 */
[----:B------:R-:W2:Y:S01]  /*0140*/  LDCU.64 UR4, c[0x0][0x380] ;  /* 0x00007000ff0477ac */ /* 0x000ea20008000a00 */
[----:B------:R-:W-:-:S05]  /*0150*/  LOP3.LUT R7, R2, 0x7ffffffc, RZ, 0xc0, !PT ;  /* 0x7ffffffc02077812 */ /* 0x000fca00078ec0ff */
[----:B------:R-:W-:Y:S01]  /*0160*/  IMAD.MOV R8, RZ, RZ, -R7 ;  /* 0x000000ffff087224 */ /* 0x000fe200078e0a07 */
[----:B--2---:R-:W-:-:S04]  /*0170*/  UIADD3 UR4, UP0, UPT, UR4, 0x3, URZ ;  /* 0x0000000304047890 */ /* 0x004fc8000ff1e0ff */
[----:B------:R-:W-:Y:S02]  /*0180*/  UIADD3.X UR5, UPT, UPT, URZ, UR5, URZ, UP0, !UPT ;  /* 0x00000005ff057290 */ /* 0x000fe400087fe4ff */
[----:B------:R-:W-:-:S04]  /*0190*/  IMAD.U32 R10, RZ, RZ, UR4 ;  /* 0x00000004ff0a7e24 */ /* 0x000fc8000f8e00ff */
[----:B------:R-:W-:-:S07]  /*01a0*/  IMAD.U32 R17, RZ, RZ, UR5 ;  /* 0x00000005ff117e24 */ /* 0x000fce000f8e00ff */
.L_x_2:
[----:B------:R-:W-:Y:S01]  /*01b0*/  MOV R4, R10 ;  /* 0x0000000a00047202 */ /* 0x000fe20000000f00 */
[----:B------:R-:W-:-:S05]  /*01c0*/  IMAD.MOV.U32 R5, RZ, RZ, R17 ;  /* 0x000000ffff057224 */ /* 0x000fca00078e0011 */
[----:B0-2---:R-:W2:Y:S01]  /*01d0*/  LDG.E.U8 R9, desc[UR6][R4.64+-0x3] ;  /* 0xfffffd0604097981 */ /* 0x005ea2000c1e1100 */
[----:B-1----:R-:W-:-:S04]  /*01e0*/  IADD3.X R2, P1, PT, R0, UR8, RZ, PT, !PT ;  /* 0x0000000800027c10 */ /* 0x002fc8000bf3e4ff */
[----:B------:R-:W-:-:S05]  /*01f0*/  LEA.HI.X.SX32 R3, R0, UR9, 0x1, P1 ;  /* 0x0000000900037c11 */ /* 0x000fca00088f0eff */
[----:B--2---:R2:W-:Y:S04]  /*0200*/  STG.E.U8 desc[UR6][R2.64+-0x1], R9 ;  /* 0xffffff0902007986 */ /* 0x0045e8000c101106 */
[----:B------:R-:W3:Y:S04]  /*0210*/  LDG.E.U8 R11, desc[UR6][R4.64+-0x2] ;  /* 0xfffffe06040b7981 */ /* 0x000ee8000c1e1100 */
[----:B---3--:R2:W-:Y:S04]  /*0220*/  STG.E.U8 desc[UR6][R2.64], R11 ;  /* 0x0000000b02007986 */ /* 0x0085e8000c101106 */
[----:B------:R-:W3:Y:S04]  /*0230*/  LDG.E.U8 R13, desc[UR6][R4.64+-0x1] ;  /* 0xffffff06040d7981 */ /* 0x000ee8000c1e1100 */
[----:B---3--:R2:W-:Y:S04]  /*0240*/  STG.E.U8 desc[UR6][R2.64+0x1], R13 ;  /* 0x0000010d02007986 */ /* 0x0085e8000c101106 */
[----:B------:R-:W3:Y:S01]  /*0250*/  LDG.E.U8 R15, desc[UR6][R4.64] ;  /* 0x00000006040f7981 */ /* 0x000ee2000c1e1100 */
[----:B------:R-:W-:Y:S01]  /*0260*/  VIADD R8, R8, 0x4 ;  /* 0x0000000408087836 */ /* 0x000fe20000000000 */
[----:B------:R-:W-:Y:S01]  /*0270*/  IADD3 R10, P2, PT, R4, 0x4, RZ ;  /* 0x00000004040a7810 */ /* 0x000fe20007f5e0ff */
[----:B------:R-:W-:-:S03]  /*0280*/  VIADD R0, R0, 0x4 ;  /* 0x0000000400007836 */ /* 0x000fc60000000000 */
[----:B------:R-:W-:Y:S01]  /*0290*/  ISETP.NE.AND P1, PT, R8, RZ, PT ;  /* 0x000000ff0800720c */ /* 0x000fe20003f25270 */
[----:B------:R-:W-:Y:S01]  /*02a0*/  IMAD.X R17, RZ, RZ, R5, P2 ;  /* 0x000000ffff117224 */ /* 0x000fe200010e0605 */
[----:B---3--:R2:W-:Y:S11]  /*02b0*/  STG.E.U8 desc[UR6][R2.64+0x2], R15 ;  /* 0x0000020f02007986 */ /* 0x0085f6000c101106 */
[----:B------:R-:W-:Y:S05]  /*02c0*/  @P1 BRA `(.L_x_2) ;  /* 0xfffffffc00b81947 */ /* 0x000fea000383ffff */
.L_x_1:
[----:B01----:R-:W-:Y:S05]  /*02d0*/  BSYNC.RECONVERGENT B0 ;  /* 0x0000000000007941 */ /* 0x003fea0003800200 */
.L_x_0:
[----:B------:R-:W-:Y:S05]  /*02e0*/  @!P0 EXIT ;  /* 0x000000000000894d */ /* 0x000fea0003800000 */
[----:B------:R-:W0:Y:S01]  /*02f0*/  LDCU.64 UR4, c[0x0][0x380] ;  /* 0x00007000ff0477ac */ /* 0x000e220008000a00 */
[----:B------:R-:W-:Y:S01]  /*0300*/  IADD3 R6, PT, PT, -R6, RZ, RZ ;  /* 0x000000ff06067210 */ /* 0x000fe20007ffe1ff */
[----:B------:R-:W1:Y:S01]  /*0310*/  LDCU.64 UR8, c[0x0][0x388] ;  /* 0x00007100ff0877ac */ /* 0x000e620008000a00 */
[----:B0-----:R-:W-:-:S05]  /*0320*/  IADD3 R7, P0, PT, R7, UR4, RZ ;  /* 0x0000000407077c10 */ /* 0x001fca000ff1e0ff */
[----:B-1----:R-:W-:-:S08]  /*0330*/  IMAD.X R8, RZ, RZ, UR5, P0 ;  /* 0x00000005ff087e24 */ /* 0x002fd000080e06ff */
.L_x_3:
[----:B0-2---:R-:W-:Y:S02]  /*0340*/  IMAD.MOV.U32 R3, RZ, RZ, R8 ;  /* 0x000000ffff037224 */ /* 0x005fe400078e0008 */
[----:B------:R-:W-:-:S05]  /*0350*/  IMAD.MOV.U32 R2, RZ, RZ, R7 ;  /* 0x000000ffff027224 */ /* 0x000fca00078e0007 */
[----:B------:R-:W2:Y:S01]  /*0360*/  LDG.E.U8 R3, desc[UR6][R2.64] ;  /* 0x0000000602037981 */ /* 0x000ea2000c1e1100 */
[----:B------:R-:W-:Y:S02]  /*0370*/  IADD3 R4, P0, PT, R0, UR8, RZ ;  /* 0x0000000800047c10 */ /* 0x000fe4000ff1e0ff */
[----:B------:R-:W-:Y:S02]  /*0380*/  IADD3 R6, PT, PT, R6, 0x1, RZ ;  /* 0x0000000106067810 */ /* 0x000fe40007ffe0ff */
[C---:B------:R-:W-:Y:S01]  /*0390*/  LEA.HI.X.SX32 R5, R0.reuse, UR9, 0x1, P0 ;  /* 0x0000000900057c11 */ /* 0x040fe200080f0eff */
[----:B------:R-:W-:Y:S01]  /*03a0*/  VIADD R0, R0, 0x1 ;  /* 0x0000000100007836 */ /* 0x000fe20000000000 */
[----:B------:R-:W-:Y:S02]  /*03b0*/  ISETP.NE.AND P0, PT, R6, RZ, PT ;  /* 0x000000ff0600720c */ /* 0x000fe40003f05270 */
[----:B------:R-:W-:-:S05]  /*03c0*/  IADD3 R7, P1, PT, R7, 0x1, RZ ;  /* 0x0000000107077810 */ /* 0x000fca0007f3e0ff */
[----:B------:R-:W-:Y:S01]  /*03d0*/  IMAD.X R8, RZ, RZ, R8, P1 ;  /* 0x000000ffff087224 */ /* 0x000fe200008e0608 */
[----:B--2---:R0:W-:Y:S05]  /*03e0*/  STG.E.U8 desc[UR6][R4.64], R3 ;  /* 0x0000000304007986 */ /* 0x0041ea000c101106 */
[----:B------:R-:W-:Y:S05]  /*03f0*/  @P0 BRA `(.L_x_3) ;  /* 0xfffffffc00d00947 */ /* 0x000fea000383ffff */
[----:B------:R-:W-:Y:S05]  /*0400*/  EXIT ;  /* 0x000000000000794d */ /* 0x000fea0003800000 */
.L_x_4:
[----:B------:R-:W-:-:S00]  /*0410*/  BRA `(.L_x_4) ;  /* 0xfffffffc00fc7947 */ /* 0x000fc0000383ffff */
[----:B------:R-:W-:-:S00]  /*0420*/  NOP ;  /* 0x0000000000007918 */ /* 0x000fc00000000000 */
        /* <DEDUP_REMOVED lines=13> */
.L_x_5:


//--------------------- .nv.shared.reserved.0     --------------------------
	.section	.nv.shared.reserved.0,"aw",@nobits
	.weak		__nv_reservedSMEM_offset_0_alias
	.size		__nv_reservedSMEM_offset_0_alias, 0, 64
	.other		__nv_reservedSMEM_offset_0_alias,@"STO_CUDA_RESERVED_SHARED STV_DEFAULT"
__nv_reservedSMEM_offset_0_alias:
	.zero		0
	.zero		64


//--------------------- .nv.constant0._Z6changePcS_i --------------------------
	.section	.nv.constant0._Z6changePcS_i,"a",@progbits
	.sectionflags	@""
	.align	4
.nv.constant0._Z6changePcS_i:
	.zero		916


//--------------------- SYMBOLS --------------------------

	.type		.nv.reservedSmem.offset0,@object
	.size		.nv.reservedSmem.offset0,0x4
